//
// Generated by NVIDIA NVVM Compiler
//
// Compiler Build ID: CL-36424714
// Cuda compilation tools, release 13.0, V13.0.88
// Based on NVVM 20.0.0
//

.version 9.0
.target sm_100
.address_size 64

	// .globl	_Z14simpleMultiplyPfS_S_ii

.visible .entry _Z14simpleMultiplyPfS_S_ii(
	.param .u64 .ptr .align 1 _Z14simpleMultiplyPfS_S_ii_param_0,
	.param .u64 .ptr .align 1 _Z14simpleMultiplyPfS_S_ii_param_1,
	.param .u64 .ptr .align 1 _Z14simpleMultiplyPfS_S_ii_param_2,
	.param .u32 _Z14simpleMultiplyPfS_S_ii_param_3,
	.param .u32 _Z14simpleMultiplyPfS_S_ii_param_4
)
{
	.reg .pred 	%p<4>;
	.reg .b32 	%r<13>;
	.reg .b32 	%f<97>;
	.reg .b64 	%rd<45>;

	ld.param.u64 	%rd1, [_Z14simpleMultiplyPfS_S_ii_param_0];
	ld.param.u64 	%rd2, [_Z14simpleMultiplyPfS_S_ii_param_1];
	ld.param.u64 	%rd3, [_Z14simpleMultiplyPfS_S_ii_param_2];
	ld.param.u32 	%r4, [_Z14simpleMultiplyPfS_S_ii_param_3];
	ld.param.u32 	%r3, [_Z14simpleMultiplyPfS_S_ii_param_4];
	mov.u32 	%r5, %ctaid.y;
	mov.u32 	%r6, %ntid.y;
	mov.u32 	%r7, %tid.y;
	mad.lo.s32 	%r1, %r5, %r6, %r7;
	mov.u32 	%r8, %ctaid.x;
	mov.u32 	%r9, %ntid.x;
	mov.u32 	%r10, %tid.x;
	mad.lo.s32 	%r2, %r8, %r9, %r10;
	setp.ge.s32 	%p1, %r1, %r4;
	setp.ge.s32 	%p2, %r2, %r3;
	or.pred  	%p3, %p1, %p2;
	@%p3 bra 	$L__BB0_2;
	cvta.to.global.u64 	%rd4, %rd3;
	cvta.to.global.u64 	%rd5, %rd1;
	cvta.to.global.u64 	%rd6, %rd2;
	shl.b32 	%r11, %r1, 5;
	mul.wide.u32 	%rd7, %r11, 4;
	add.s64 	%rd8, %rd5, %rd7;
	ld.global.f32 	%f1, [%rd8];
	mul.wide.s32 	%rd9, %r2, 4;
	add.s64 	%rd10, %rd6, %rd9;
	ld.global.f32 	%f2, [%rd10];
	fma.rn.f32 	%f3, %f1, %f2, 0f00000000;
	ld.global.f32 	%f4, [%rd8+4];
	mul.wide.s32 	%rd11, %r3, 4;
	add.s64 	%rd12, %rd10, %rd11;
	ld.global.f32 	%f5, [%rd12];
	fma.rn.f32 	%f6, %f4, %f5, %f3;
	ld.global.f32 	%f7, [%rd8+8];
	add.s64 	%rd13, %rd12, %rd11;
	ld.global.f32 	%f8, [%rd13];
	fma.rn.f32 	%f9, %f7, %f8, %f6;
	ld.global.f32 	%f10, [%rd8+12];
	add.s64 	%rd14, %rd13, %rd11;
	ld.global.f32 	%f11, [%rd14];
	fma.rn.f32 	%f12, %f10, %f11, %f9;
	ld.global.f32 	%f13, [%rd8+16];
	add.s64 	%rd15, %rd14, %rd11;
	ld.global.f32 	%f14, [%rd15];
	fma.rn.f32 	%f15, %f13, %f14, %f12;
	ld.global.f32 	%f16, [%rd8+20];
	add.s64 	%rd16, %rd15, %rd11;
	ld.global.f32 	%f17, [%rd16];
	fma.rn.f32 	%f18, %f16, %f17, %f15;
	ld.global.f32 	%f19, [%rd8+24];
	add.s64 	%rd17, %rd16, %rd11;
	ld.global.f32 	%f20, [%rd17];
	fma.rn.f32 	%f21, %f19, %f20, %f18;
	ld.global.f32 	%f22, [%rd8+28];
	add.s64 	%rd18, %rd17, %rd11;
	ld.global.f32 	%f23, [%rd18];
	fma.rn.f32 	%f24, %f22, %f23, %f21;
	ld.global.f32 	%f25, [%rd8+32];
	add.s64 	%rd19, %rd18, %rd11;
	ld.global.f32 	%f26, [%rd19];
	fma.rn.f32 	%f27, %f25, %f26, %f24;
	ld.global.f32 	%f28, [%rd8+36];
	add.s64 	%rd20, %rd19, %rd11;
	ld.global.f32 	%f29, [%rd20];
	fma.rn.f32 	%f30, %f28, %f29, %f27;
	ld.global.f32 	%f31, [%rd8+40];
	add.s64 	%rd21, %rd20, %rd11;
	ld.global.f32 	%f32, [%rd21];
	fma.rn.f32 	%f33, %f31, %f32, %f30;
	ld.global.f32 	%f34, [%rd8+44];
	add.s64 	%rd22, %rd21, %rd11;
	ld.global.f32 	%f35, [%rd22];
	fma.rn.f32 	%f36, %f34, %f35, %f33;
	ld.global.f32 	%f37, [%rd8+48];
	add.s64 	%rd23, %rd22, %rd11;
	ld.global.f32 	%f38, [%rd23];
	fma.rn.f32 	%f39, %f37, %f38, %f36;
	ld.global.f32 	%f40, [%rd8+52];
	add.s64 	%rd24, %rd23, %rd11;
	ld.global.f32 	%f41, [%rd24];
	fma.rn.f32 	%f42, %f40, %f41, %f39;
	ld.global.f32 	%f43, [%rd8+56];
	add.s64 	%rd25, %rd24, %rd11;
	ld.global.f32 	%f44, [%rd25];
	fma.rn.f32 	%f45, %f43, %f44, %f42;
	ld.global.f32 	%f46, [%rd8+60];
	add.s64 	%rd26, %rd25, %rd11;
	ld.global.f32 	%f47, [%rd26];
	fma.rn.f32 	%f48, %f46, %f47, %f45;
	ld.global.f32 	%f49, [%rd8+64];
	add.s64 	%rd27, %rd26, %rd11;
	ld.global.f32 	%f50, [%rd27];
	fma.rn.f32 	%f51, %f49, %f50, %f48;
	ld.global.f32 	%f52, [%rd8+68];
	add.s64 	%rd28, %rd27, %rd11;
	ld.global.f32 	%f53, [%rd28];
	fma.rn.f32 	%f54, %f52, %f53, %f51;
	ld.global.f32 	%f55, [%rd8+72];
	add.s64 	%rd29, %rd28, %rd11;
	ld.global.f32 	%f56, [%rd29];
	fma.rn.f32 	%f57, %f55, %f56, %f54;
	ld.global.f32 	%f58, [%rd8+76];
	add.s64 	%rd30, %rd29, %rd11;
	ld.global.f32 	%f59, [%rd30];
	fma.rn.f32 	%f60, %f58, %f59, %f57;
	ld.global.f32 	%f61, [%rd8+80];
	add.s64 	%rd31, %rd30, %rd11;
	ld.global.f32 	%f62, [%rd31];
	fma.rn.f32 	%f63, %f61, %f62, %f60;
	ld.global.f32 	%f64, [%rd8+84];
	add.s64 	%rd32, %rd31, %rd11;
	ld.global.f32 	%f65, [%rd32];
	fma.rn.f32 	%f66, %f64, %f65, %f63;
	ld.global.f32 	%f67, [%rd8+88];
	add.s64 	%rd33, %rd32, %rd11;
	ld.global.f32 	%f68, [%rd33];
	fma.rn.f32 	%f69, %f67, %f68, %f66;
	ld.global.f32 	%f70, [%rd8+92];
	add.s64 	%rd34, %rd33, %rd11;
	ld.global.f32 	%f71, [%rd34];
	fma.rn.f32 	%f72, %f70, %f71, %f69;
	ld.global.f32 	%f73, [%rd8+96];
	add.s64 	%rd35, %rd34, %rd11;
	ld.global.f32 	%f74, [%rd35];
	fma.rn.f32 	%f75, %f73, %f74, %f72;
	ld.global.f32 	%f76, [%rd8+100];
	add.s64 	%rd36, %rd35, %rd11;
	ld.global.f32 	%f77, [%rd36];
	fma.rn.f32 	%f78, %f76, %f77, %f75;
	ld.global.f32 	%f79, [%rd8+104];
	add.s64 	%rd37, %rd36, %rd11;
	ld.global.f32 	%f80, [%rd37];
	fma.rn.f32 	%f81, %f79, %f80, %f78;
	ld.global.f32 	%f82, [%rd8+108];
	add.s64 	%rd38, %rd37, %rd11;
	ld.global.f32 	%f83, [%rd38];
	fma.rn.f32 	%f84, %f82, %f83, %f81;
	ld.global.f32 	%f85, [%rd8+112];
	add.s64 	%rd39, %rd38, %rd11;
	ld.global.f32 	%f86, [%rd39];
	fma.rn.f32 	%f87, %f85, %f86, %f84;
	ld.global.f32 	%f88, [%rd8+116];
	add.s64 	%rd40, %rd39, %rd11;
	ld.global.f32 	%f89, [%rd40];
	fma.rn.f32 	%f90, %f88, %f89, %f87;
	ld.global.f32 	%f91, [%rd8+120];
	add.s64 	%rd41, %rd40, %rd11;
	ld.global.f32 	%f92, [%rd41];
	fma.rn.f32 	%f93, %f91, %f92, %f90;
	ld.global.f32 	%f94, [%rd8+124];
	add.s64 	%rd42, %rd41, %rd11;
	ld.global.f32 	%f95, [%rd42];
	fma.rn.f32 	%f96, %f94, %f95, %f93;
	mad.lo.s32 	%r12, %r3, %r1, %r2;
	mul.wide.s32 	%rd43, %r12, 4;
	add.s64 	%rd44, %rd4, %rd43;
	st.global.f32 	[%rd44], %f96;
$L__BB0_2:
	ret;

}


// ===== COMPILED SASS (sm_100) =====

	.target	sm_100

	.elftype	@"ET_EXEC"


//--------------------- .note.nv.tkinfo           --------------------------
	.section	.note.nv.tkinfo,"",@"SHT_NOTE"
	.sectionflags	@"SHF_NOTE_NV_TKINFO"
	.tkinfo
        /*0018*/ 	.word	0x00000002
        /*0030*/ 	.string	""
        /*0030*/ 	.string	"ptxas"
        /*0030*/ 	.string	"Cuda compilation tools, release 13.0, V13.0.88"
        /*0030*/ 	.string	"Build cuda_13.0.r13.0/compiler.36424714_0"
        /*0030*/ 	.string	"-arch sm_100 -m 64 "



//--------------------- .note.nv.cuinfo           --------------------------
	.section	.note.nv.cuinfo,"",@"SHT_NOTE"
	.sectionflags	@"SHF_NOTE_NV_CUINFO"
        /*0018*/ 	.short	0x0002
        /*001a*/ 	.short	0x0064
        /*001c*/ 	.short	0x0082
	.zero		2


//--------------------- .nv.info                  --------------------------
	.section	.nv.info,"",@"SHT_CUDA_INFO"
	.align	4


	//----- nvinfo : EIATTR_REGCOUNT
	.align		4
        /*0000*/ 	.byte	0x04, 0x2f
        /*0002*/ 	.short	(.L_1 - .L_0)
	.align		4
.L_0:
        /*0004*/ 	.word	index@(_Z14simpleMultiplyPfS_S_ii)
        /*0008*/ 	.word	0x00000020


	//----- nvinfo : EIATTR_FRAME_SIZE
	.align		4
.L_1:
        /*000c*/ 	.byte	0x04, 0x11
        /*000e*/ 	.short	(.L_3 - .L_2)
	.align		4
.L_2:
        /*0010*/ 	.word	index@(_Z14simpleMultiplyPfS_S_ii)
        /*0014*/ 	.word	0x00000000


	//----- nvinfo : EIATTR_MIN_STACK_SIZE
	.align		4
.L_3:
        /*0018*/ 	.byte	0x04, 0x12
        /*001a*/ 	.short	(.L_5 - .L_4)
	.align		4
.L_4:
        /*001c*/ 	.word	index@(_Z14simpleMultiplyPfS_S_ii)
        /*0020*/ 	.word	0x00000000
.L_5:


//--------------------- .nv.compat                --------------------------
	.section	.nv.compat,"",@"SHT_CUDA_COMPAT_INFO"
	.align	4
        /*0000*/ 	.byte	0x02, 0x09, 0x00, 0x00, 0x02, 0x02, 0x01, 0x00, 0x02, 0x05, 0x05, 0x00, 0x03, 0x07, 0x01, 0x01
        /*0010*/ 	.byte	0x02, 0x03, 0x00, 0x00, 0x02, 0x06, 0x01, 0x00, 0x04, 0x0b, 0x08, 0x00, 0x09, 0x00, 0x00, 0x00
        /*0020*/ 	.byte	0x00, 0x00, 0x00, 0x00


//--------------------- .nv.info._Z14simpleMultiplyPfS_S_ii --------------------------
	.section	.nv.info._Z14simpleMultiplyPfS_S_ii,"",@"SHT_CUDA_INFO"
	.sectionflags	@""
	.align	4


	//----- nvinfo : EIATTR_CUDA_API_VERSION
	.align		4
        /*0000*/ 	.byte	0x04, 0x37
        /*0002*/ 	.short	(.L_7 - .L_6)
.L_6:
        /*0004*/ 	.word	0x00000082


	//----- nvinfo : EIATTR_KPARAM_INFO
	.align		4
.L_7:
        /*0008*/ 	.byte	0x04, 0x17
        /*000a*/ 	.short	(.L_9 - .L_8)
.L_8:
        /*000c*/ 	.word	0x00000000
        /*0010*/ 	.short	0x0004
        /*0012*/ 	.short	0x001c
        /*0014*/ 	.byte	0x00, 0xf0, 0x11, 0x00


	//----- nvinfo : EIATTR_KPARAM_INFO
	.align		4
.L_9:
        /*0018*/ 	.byte	0x04, 0x17
        /*001a*/ 	.short	(.L_11 - .L_10)
.L_10:
        /*001c*/ 	.word	0x00000000
        /*0020*/ 	.short	0x0003
        /*0022*/ 	.short	0x0018
        /*0024*/ 	.byte	0x00, 0xf0, 0x11, 0x00


	//----- nvinfo : EIATTR_KPARAM_INFO
	.align		4
.L_11:
        /*0028*/ 	.byte	0x04, 0x17
        /*002a*/ 	.short	(.L_13 - .L_12)
.L_12:
        /*002c*/ 	.word	0x00000000
        /*0030*/ 	.short	0x0002
        /*0032*/ 	.short	0x0010
        /*0034*/ 	.byte	0x00, 0xf5, 0x21, 0x00


	//----- nvinfo : EIATTR_KPARAM_INFO
	.align		4
.L_13:
        /*0038*/ 	.byte	0x04, 0x17
        /*003a*/ 	.short	(.L_15 - .L_14)
.L_14:
        /*003c*/ 	.word	0x00000000
        /*0040*/ 	.short	0x0001
        /*0042*/ 	.short	0x0008
        /*0044*/ 	.byte	0x00, 0xf5, 0x21, 0x00


	//----- nvinfo : EIATTR_KPARAM_INFO
	.align		4
.L_15:
        /*0048*/ 	.byte	0x04, 0x17
        /*004a*/ 	.short	(.L_17 - .L_16)
.L_16:
        /*004c*/ 	.word	0x00000000
        /*0050*/ 	.short	0x0000
        /*0052*/ 	.short	0x0000
        /*0054*/ 	.byte	0x00, 0xf5, 0x21, 0x00


	//----- nvinfo : EIATTR_SPARSE_MMA_MASK
	.align		4
.L_17:
        /*0058*/ 	.byte	0x03, 0x50
        /*005a*/ 	.short	0x0000


	//----- nvinfo : EIATTR_MAXREG_COUNT
	.align		4
        /*005c*/ 	.byte	0x03, 0x1b
        /*005e*/ 	.short	0x00ff


	//----- nvinfo : EIATTR_MERCURY_ISA_VERSION
	.align		4
        /*0060*/ 	.byte	0x03, 0x5f
        /*0062*/ 	.short	0x0101


	//----- nvinfo : EIATTR_VRC_CTA_INIT_COUNT
	.align		4
        /*0064*/ 	.byte	0x02, 0x4a
	.zero		1
	.zero		1


	//----- nvinfo : EIATTR_EXIT_INSTR_OFFSETS
	.align		4
        /*0068*/ 	.byte	0x04, 0x1c
        /*006a*/ 	.short	(.L_19 - .L_18)


	//   ....[0]....
.L_18:
        /*006c*/ 	.word	0x000000c0


	//   ....[1]....
        /*0070*/ 	.word	0x00000960


	//----- nvinfo : EIATTR_CBANK_PARAM_SIZE
	.align		4
.L_19:
        /*0074*/ 	.byte	0x03, 0x19
        /*0076*/ 	.short	0x0020


	//----- nvinfo : EIATTR_PARAM_CBANK
	.align		4
        /*0078*/ 	.byte	0x04, 0x0a
        /*007a*/ 	.short	(.L_21 - .L_20)
	.align		4
.L_20:
        /*007c*/ 	.word	index@(.nv.constant0._Z14simpleMultiplyPfS_S_ii)
        /*0080*/ 	.short	0x0380
        /*0082*/ 	.short	0x0020


	//----- nvinfo : EIATTR_SW_WAR
	.align		4
.L_21:
        /*0084*/ 	.byte	0x04, 0x36
        /*0086*/ 	.short	(.L_23 - .L_22)
.L_22:
        /*0088*/ 	.word	0x00000008
.L_23:


//--------------------- .nv.callgraph             --------------------------
	.section	.nv.callgraph,"",@"SHT_CUDA_CALLGRAPH"
	.align	4
	.sectionentsize	8
	.align		4
        /*0000*/ 	.word	0x00000000
	.align		4
        /*0004*/ 	.word	0xffffffff
	.align		4
        /*0008*/ 	.word	0x00000000
	.align		4
        /*000c*/ 	.word	0xfffffffe
	.align		4
        /*0010*/ 	.word	0x00000000
	.align		4
        /*0014*/ 	.word	0xfffffffd
	.align		4
        /*0018*/ 	.word	0x00000000
	.align		4
        /*001c*/ 	.word	0xfffffffc


//--------------------- .text._Z14simpleMultiplyPfS_S_ii --------------------------
	.section	.text._Z14simpleMultiplyPfS_S_ii,"ax",@progbits
	.align	128
        .global         _Z14simpleMultiplyPfS_S_ii
        .type           _Z14simpleMultiplyPfS_S_ii,@function
        .size           _Z14simpleMultiplyPfS_S_ii,(.L_x_1 - _Z14simpleMultiplyPfS_S_ii)
        .other          _Z14simpleMultiplyPfS_S_ii,@"STO_CUDA_ENTRY STV_DEFAULT"
_Z14simpleMultiplyPfS_S_ii:
.text._Z14simpleMultiplyPfS_S_ii:
[----:B------:R-:W-:Y:S01]  /*0000*/  LDC R1, c[0x0][0x37c] ;  /* 0x0000df00ff017b82 */ /* 0x000fe20000000800 */
[----:B------:R-:W0:Y:S07]  /*0010*/  S2R R5, SR_TID.X ;  /* 0x0000000000057919 */ /* 0x000e2e0000002100 */
[----:B------:R-:W1:Y:S01]  /*0020*/  LDC R3, c[0x0][0x364] ;  /* 0x0000d900ff037b82 */ /* 0x000e620000000800 */
[----:B------:R-:W1:Y:S07]  /*0030*/  S2R R2, SR_TID.Y ;  /* 0x0000000000027919 */ /* 0x000e6e0000002200 */
[----:B------:R-:W0:Y:S08]  /*0040*/  S2UR UR5, SR_CTAID.X ;  /* 0x00000000000579c3 */ /* 0x000e300000002500 */
[----:B------:R-:W0:Y:S08]  /*0050*/  LDC R0, c[0x0][0x360] ;  /* 0x0000d800ff007b82 */ /* 0x000e300000000800 */
[----:B------:R-:W1:Y:S08]  /*0060*/  S2UR UR4, SR_CTAID.Y ;  /* 0x00000000000479c3 */ /* 0x000e700000002600 */
[----:B------:R-:W2:Y:S01]  /*0070*/  LDC.64 R10, c[0x0][0x398] ;  /* 0x0000e600ff0a7b82 */ /* 0x000ea20000000a00 */
[----:B0-----:R-:W-:-:S02]  /*0080*/  IMAD R0, R0, UR5, R5 ;  /* 0x0000000500007c24 */ /* 0x001fc4000f8e0205 */
[----:B-1----:R-:W-:-:S03]  /*0090*/  IMAD R3, R3, UR4, R2 ;  /* 0x0000000403037c24 */ /* 0x002fc6000f8e0202 */
[----:B--2---:R-:W-:-:S04]  /*00a0*/  ISETP.GE.AND P0, PT, R0, R11, PT ;  /* 0x0000000b0000720c */ /* 0x004fc80003f06270 */
[----:B------:R-:W-:-:S13]  /*00b0*/  ISETP.GE.OR P0, PT, R3, R10, P0 ;  /* 0x0000000a0300720c */ /* 0x000fda0000706670 */
[----:B------:R-:W-:Y:S05]  /*00c0*/  @P0 EXIT ;  /* 0x000000000000094d */ /* 0x000fea0003800000 */
[----:B------:R-:W0:Y:S01]  /*00d0*/  LDC.64 R6, c[0x0][0x388] ;  /* 0x0000e200ff067b82 */ /* 0x000e220000000a00 */
[----:B------:R-:W1:Y:S01]  /*00e0*/  LDCU.64 UR4, c[0x0][0x358] ;  /* 0x00006b00ff0477ac */ /* 0x000e620008000a00 */
[----:B------:R-:W-:-:S06]  /*00f0*/  SHF.L.U32 R5, R3, 0x5, RZ ;  /* 0x0000000503057819 */ /* 0x000fcc00000006ff */
[----:B------:R-:W2:Y:S01]  /*0100*/  LDC.64 R12, c[0x0][0x380] ;  /* 0x0000e000ff0c7b82 */ /* 0x000ea20000000a00 */
[----:B0-----:R-:W-:-:S05]  /*0110*/  IMAD.WIDE R6, R0, 0x4, R6 ;  /* 0x0000000400067825 */ /* 0x001fca00078e0206 */
[----:B-1----:R-:W3:Y:S01]  /*0120*/  LDG.E R25, desc[UR4][R6.64] ;  /* 0x0000000406197981 */ /* 0x002ee2000c1e1900 */
[----:B--2---:R-:W-:-:S04]  /*0130*/  IMAD.WIDE.U32 R12, R5, 0x4, R12 ;  /* 0x00000004050c7825 */ /* 0x004fc800078e000c */
[C---:B------:R-:W-:Y:S01]  /*0140*/  IMAD.WIDE R14, R11.reuse, 0x4, R6 ;  /* 0x000000040b0e7825 */ /* 0x040fe200078e0206 */
[----:B------:R-:W3:Y:S04]  /*0150*/  LDG.E R10, desc[UR4][R12.64] ;  /* 0x000000040c0a7981 */ /* 0x000ee8000c1e1900 */
[----:B------:R-:W2:Y:S01]  /*0160*/  LDG.E R19, desc[UR4][R12.64+0x4] ;  /* 0x000004040c137981 */ /* 0x000ea2000c1e1900 */
[----:B------:R-:W-:-:S03]  /*0170*/  IMAD.WIDE R20, R11, 0x4, R14 ;  /* 0x000000040b147825 */ /* 0x000fc600078e020e */
[----:B------:R-:W2:Y:S04]  /*0180*/  LDG.E R4, desc[UR4][R14.64] ;  /* 0x000000040e047981 */ /* 0x000ea8000c1e1900 */
[----:B------:R-:W4:Y:S04]  /*0190*/  LDG.E R2, desc[UR4][R12.64+0x8] ;  /* 0x000008040c027981 */ /* 0x000f28000c1e1900 */
[----:B------:R0:W4:Y:S04]  /*01a0*/  LDG.E R5, desc[UR4][R20.64] ;  /* 0x0000000414057981 */ /* 0x000128000c1e1900 */
[----:B------:R-:W5:Y:S04]  /*01b0*/  LDG.E R8, desc[UR4][R12.64+0xc] ;  /* 0x00000c040c087981 */ /* 0x000f68000c1e1900 */
[----:B------:R-:W5:Y:S01]  /*01c0*/  LDG.E R26, desc[UR4][R12.64+0x10] ;  /* 0x000010040c1a7981 */ /* 0x000f62000c1e1900 */
[----:B0-----:R-:W-:-:S03]  /*01d0*/  IMAD.WIDE R20, R11, 0x4, R20 ;  /* 0x000000040b147825 */ /* 0x001fc600078e0214 */
[----:B------:R-:W5:Y:S04]  /*01e0*/  LDG.E R28, desc[UR4][R12.64+0x14] ;  /* 0x000014040c1c7981 */ /* 0x000f68000c1e1900 */
[----:B------:R-:W5:Y:S01]  /*01f0*/  LDG.E R23, desc[UR4][R20.64] ;  /* 0x0000000414177981 */ /* 0x000f62000c1e1900 */
[----:B------:R-:W-:-:S03]  /*0200*/  IMAD.WIDE R16, R11, 0x4, R20 ;  /* 0x000000040b107825 */ /* 0x000fc600078e0214 */
[----:B------:R-:W5:Y:S04]  /*0210*/  LDG.E R9, desc[UR4][R12.64+0x18] ;  /* 0x000018040c097981 */ /* 0x000f68000c1e1900 */
[----:B------:R0:W5:Y:S04]  /*0220*/  LDG.E R27, desc[UR4][R16.64] ;  /* 0x00000004101b7981 */ /* 0x000168000c1e1900 */
[----:B------:R-:W5:Y:S04]  /*0230*/  LDG.E R18, desc[UR4][R12.64+0x1c] ;  /* 0x00001c040c127981 */ /* 0x000f68000c1e1900 */
[----:B------:R-:W5:Y:S01]  /*0240*/  LDG.E R24, desc[UR4][R12.64+0x30] ;  /* 0x000030040c187981 */ /* 0x000f62000c1e1900 */
[----:B0-----:R-:W-:-:S05]  /*0250*/  IMAD.WIDE R16, R11, 0x4, R16 ;  /* 0x000000040b107825 */ /* 0x001fca00078e0210 */
[----:B------:R-:W5:Y:S01]  /*0260*/  LDG.E R29, desc[UR4][R16.64] ;  /* 0x00000004101d7981 */ /* 0x000f62000c1e1900 */
[----:B------:R-:W-:-:S05]  /*0270*/  IMAD.WIDE R14, R11, 0x4, R16 ;  /* 0x000000040b0e7825 */ /* 0x000fca00078e0210 */
[----:B------:R0:W5:Y:S02]  /*0280*/  LDG.E R6, desc[UR4][R14.64] ;  /* 0x000000040e067981 */ /* 0x000164000c1e1900 */
[----:B0-----:R-:W-:-:S05]  /*0290*/  IMAD.WIDE R14, R11, 0x4, R14 ;  /* 0x000000040b0e7825 */ /* 0x001fca00078e020e */
[----:B------:R-:W5:Y:S01]  /*02a0*/  LDG.E R7, desc[UR4][R14.64] ;  /* 0x000000040e077981 */ /* 0x000f62000c1e1900 */
[----:B------:R-:W-:-:S04]  /*02b0*/  IMAD.WIDE R20, R11, 0x4, R14 ;  /* 0x000000040b147825 */ /* 0x000fc800078e020e */
[----:B------:R-:W-:-:S04]  /*02c0*/  IMAD.WIDE R16, R11, 0x4, R20 ;  /* 0x000000040b107825 */ /* 0x000fc800078e0214 */
[----:B---3--:R-:W-:Y:S02]  /*02d0*/  FFMA R22, R10, R25, RZ ;  /* 0x000000190a167223 */ /* 0x008fe400000000ff */
[----:B------:R-:W3:Y:S04]  /*02e0*/  LDG.E R10, desc[UR4][R12.64+0x20] ;  /* 0x000020040c0a7981 */ /* 0x000ee8000c1e1900 */
[----:B------:R-:W3:Y:S01]  /*02f0*/  LDG.E R25, desc[UR4][R20.64] ;  /* 0x0000000414197981 */ /* 0x000ee2000c1e1900 */
[----:B--2---:R-:W-:-:S03]  /*0300*/  FFMA R22, R19, R4, R22 ;  /* 0x0000000413167223 */ /* 0x004fc60000000016 */
[----:B------:R0:W2:Y:S04]  /*0310*/  LDG.E R19, desc[UR4][R16.64] ;  /* 0x0000000410137981 */ /* 0x0000a8000c1e1900 */
[----:B------:R-:W2:Y:S01]  /*0320*/  LDG.E R4, desc[UR4][R12.64+0x24] ;  /* 0x000024040c047981 */ /* 0x000ea2000c1e1900 */
[----:B0-----:R-:W-:-:S04]  /*0330*/  IMAD.WIDE R16, R11, 0x4, R16 ;  /* 0x000000040b107825 */ /* 0x001fc800078e0210 */
[----:B----4-:R-:W-:Y:S02]  /*0340*/  FFMA R22, R2, R5, R22 ;  /* 0x0000000502167223 */ /* 0x010fe40000000016 */
[----:B------:R-:W4:Y:S01]  /*0350*/  LDG.E R5, desc[UR4][R12.64+0x28] ;  /* 0x000028040c057981 */ /* 0x000f22000c1e1900 */
[----:B------:R-:W-:-:S03]  /*0360*/  IMAD.WIDE R14, R11, 0x4, R16 ;  /* 0x000000040b0e7825 */ /* 0x000fc600078e0210 */
[----:B------:R5:W4:Y:S01]  /*0370*/  LDG.E R2, desc[UR4][R16.64] ;  /* 0x0000000410027981 */ /* 0x000b22000c1e1900 */
[----:B------:R-:W-:-:S04]  /*0380*/  IMAD.WIDE R20, R11, 0x4, R14 ;  /* 0x000000040b147825 */ /* 0x000fc800078e020e */
[----:B-----5:R-:W-:Y:S02]  /*0390*/  FFMA R17, R8, R23, R22 ;  /* 0x0000001708117223 */ /* 0x020fe40000000016 */
[----:B------:R-:W5:Y:S04]  /*03a0*/  LDG.E R23, desc[UR4][R12.64+0x2c] ;  /* 0x00002c040c177981 */ /* 0x000f68000c1e1900 */
[----:B------:R0:W5:Y:S04]  /*03b0*/  LDG.E R8, desc[UR4][R14.64] ;  /* 0x000000040e087981 */ /* 0x000168000c1e1900 */
[----:B------:R1:W5:Y:S01]  /*03c0*/  LDG.E R22, desc[UR4][R20.64] ;  /* 0x0000000414167981 */ /* 0x000362000c1e1900 */
[----:B------:R-:W-:Y:S01]  /*03d0*/  FFMA R17, R26, R27, R17 ;  /* 0x0000001b1a117223 */ /* 0x000fe20000000011 */
[----:B------:R-:W-:-:S05]  /*03e0*/  IMAD.WIDE R26, R11, 0x4, R20 ;  /* 0x000000040b1a7825 */ /* 0x000fca00078e0214 */
[----:B------:R1:W5:Y:S01]  /*03f0*/  LDG.E R16, desc[UR4][R26.64] ;  /* 0x000000041a107981 */ /* 0x000362000c1e1900 */
[----:B0-----:R-:W-:Y:S01]  /*0400*/  FFMA R14, R28, R29, R17 ;  /* 0x0000001d1c0e7223 */ /* 0x001fe20000000011 */
[----:B------:R-:W-:Y:S02]  /*0410*/  IMAD.WIDE R28, R11, 0x4, R26 ;  /* 0x000000040b1c7825 */ /* 0x000fe400078e021a */
[----:B------:R-:W5:Y:S02]  /*0420*/  LDG.E R17, desc[UR4][R12.64+0x34] ;  /* 0x000034040c117981 */ /* 0x000f64000c1e1900 */
[----:B-1----:R-:W-:Y:S01]  /*0430*/  FFMA R21, R9, R6, R14 ;  /* 0x0000000609157223 */ /* 0x002fe2000000000e */
[C---:B------:R-:W-:Y:S01]  /*0440*/  IMAD.WIDE R14, R11.reuse, 0x4, R28 ;  /* 0x000000040b0e7825 */ /* 0x040fe200078e021c */
[----:B------:R-:W5:Y:S04]  /*0450*/  LDG.E R6, desc[UR4][R28.64] ;  /* 0x000000041c067981 */ /* 0x000f68000c1e1900 */
[----:B------:R-:W5:Y:S01]  /*0460*/  LDG.E R9, desc[UR4][R12.64+0x38] ;  /* 0x000038040c097981 */ /* 0x000f62000c1e1900 */
[----:B------:R-:W-:Y:S01]  /*0470*/  FFMA R27, R18, R7, R21 ;  /* 0x00000007121b7223 */ /* 0x000fe20000000015 */
[----:B------:R-:W-:-:S02]  /*0480*/  IMAD.WIDE R20, R11, 0x4, R14 ;  /* 0x000000040b147825 */ /* 0x000fc400078e020e */
[----:B------:R3:W5:Y:S04]  /*0490*/  LDG.E R7, desc[UR4][R14.64] ;  /* 0x000000040e077981 */ /* 0x000768000c1e1900 */
[----:B------:R-:W5:Y:S01]  /*04a0*/  LDG.E R18, desc[UR4][R12.64+0x3c] ;  /* 0x00003c040c127981 */ /* 0x000f62000c1e1900 */
[----:B---3--:R-:W-:Y:S01]  /*04b0*/  FFMA R15, R10, R25, R27 ;  /* 0x000000190a0f7223 */ /* 0x008fe2000000001b */
[C---:B------:R-:W-:Y:S02]  /*04c0*/  IMAD.WIDE R26, R11.reuse, 0x4, R20 ;  /* 0x000000040b1a7825 */ /* 0x040fe400078e0214 */
[----:B------:R-:W3:Y:S04]  /*04d0*/  LDG.E R25, desc[UR4][R12.64+0x40] ;  /* 0x000040040c197981 */ /* 0x000ee8000c1e1900 */
[----:B------:R4:W3:Y:S01]  /*04e0*/  LDG.E R10, desc[UR4][R20.64] ;  /* 0x00000004140a7981 */ /* 0x0008e2000c1e1900 */
[----:B------:R-:W-:-:S04]  /*04f0*/  IMAD.WIDE R28, R11, 0x4, R26 ;  /* 0x000000040b1c7825 */ /* 0x000fc800078e021a */
[----:B--2---:R-:W-:Y:S02]  /*0500*/  FFMA R14, R4, R19, R15 ;  /* 0x00000013040e7223 */ /* 0x004fe4000000000f */
[----:B------:R5:W2:Y:S04]  /*0510*/  LDG.E R19, desc[UR4][R26.64] ;  /* 0x000000041a137981 */ /* 0x000aa8000c1e1900 */
[----:B------:R-:W2:Y:S01]  /*0520*/  LDG.E R4, desc[UR4][R12.64+0x44] ;  /* 0x000044040c047981 */ /* 0x000ea2000c1e1900 */
[----:B----4-:R-:W-:Y:S01]  /*0530*/  FFMA R20, R5, R2, R14 ;  /* 0x0000000205147223 */ /* 0x010fe2000000000e */
[----:B------:R-:W-:Y:S02]  /*0540*/  IMAD.WIDE R14, R11, 0x4, R28 ;  /* 0x000000040b0e7825 */ /* 0x000fe400078e021c */
[----:B------:R-:W4:Y:S04]  /*0550*/  LDG.E R5, desc[UR4][R12.64+0x48] ;  /* 0x000048040c057981 */ /* 0x000f28000c1e1900 */
[----:B------:R-:W4:Y:S01]  /*0560*/  LDG.E R2, desc[UR4][R28.64] ;  /* 0x000000041c027981 */ /* 0x000f22000c1e1900 */
[----:B-----5:R-:W-:Y:S01]  /*0570*/  FFMA R27, R23, R8, R20 ;  /* 0x00000008171b7223 */ /* 0x020fe20000000014 */
[----:B------:R-:W-:-:S02]  /*0580*/  IMAD.WIDE R20, R11, 0x4, R14 ;  /* 0x000000040b147825 */ /* 0x000fc400078e020e */
[----:B------:R-:W5:Y:S02]  /*0590*/  LDG.E R8, desc[UR4][R14.64] ;  /* 0x000000040e087981 */ /* 0x000f64000c1e1900 */
[----:B------:R-:W-:Y:S02]  /*05a0*/  FFMA R26, R24, R22, R27 ;  /* 0x00000016181a7223 */ /* 0x000fe4000000001b */
[----:B------:R-:W5:Y:S04]  /*05b0*/  LDG.E R23, desc[UR4][R12.64+0x4c] ;  /* 0x00004c040c177981 */ /* 0x000f68000c1e1900 */
[----:B------:R0:W5:Y:S04]  /*05c0*/  LDG.E R27, desc[UR4][R20.64] ;  /* 0x00000004141b7981 */ /* 0x000168000c1e1900 */
[----:B------:R-:W5:Y:S04]  /*05d0*/  LDG.E R22, desc[UR4][R12.64+0x50] ;  /* 0x000050040c167981 */ /* 0x000f68000c1e1900 */
[----:B------:R-:W5:Y:S01]  /*05e0*/  LDG.E R24, desc[UR4][R12.64+0x54] ;  /* 0x000054040c187981 */ /* 0x000f62000c1e1900 */
[----:B0-----:R-:W-:-:S03]  /*05f0*/  IMAD.WIDE R20, R11, 0x4, R20 ;  /* 0x000000040b147825 */ /* 0x001fc600078e0214 */
[----:B------:R-:W5:Y:S04]  /*0600*/  LDG.E R28, desc[UR4][R12.64+0x64] ;  /* 0x000064040c1c7981 */ /* 0x000f68000c1e1900 */
[----:B------:R0:W5:Y:S01]  /*0610*/  LDG.E R29, desc[UR4][R20.64] ;  /* 0x00000004141d7981 */ /* 0x000162000c1e1900 */
[----:B------:R-:W-:-:S04]  /*0620*/  IMAD.WIDE R14, R11, 0x4, R20 ;  /* 0x000000040b0e7825 */ /* 0x000fc800078e0214 */
[----:B------:R-:W-:Y:S01]  /*0630*/  FFMA R26, R17, R16, R26 ;  /* 0x00000010111a7223 */ /* 0x000fe2000000001a */
[----:B------:R-:W-:-:S04]  /*0640*/  IMAD.WIDE R16, R11, 0x4, R14 ;  /* 0x000000040b107825 */ /* 0x000fc800078e020e */
[----:B------:R-:W-:Y:S02]  /*0650*/  FFMA R9, R9, R6, R26 ;  /* 0x0000000609097223 */ /* 0x000fe4000000001a */
[----:B------:R-:W5:Y:S01]  /*0660*/  LDG.E R26, desc[UR4][R12.64+0x5c] ;  /* 0x00005c040c1a7981 */ /* 0x000f62000c1e1900 */
[----:B0-----:R-:W-:-:S04]  /*0670*/  IMAD.WIDE R20, R11, 0x4, R16 ;  /* 0x000000040b147825 */ /* 0x001fc800078e0210 */
[----:B------:R-:W-:Y:S01]  /*0680*/  FFMA R18, R18, R7, R9 ;  /* 0x0000000712127223 */ /* 0x000fe20000000009 */
[----:B------:R-:W5:Y:S01]  /*0690*/  LDG.E R16, desc[UR4][R16.64] ;  /* 0x0000000410107981 */ /* 0x000f62000c1e1900 */
[----:B------:R-:W-:-:S03]  /*06a0*/  IMAD.WIDE R6, R11, 0x4, R20 ;  /* 0x000000040b067825 */ /* 0x000fc600078e0214 */
[----:B------:R0:W5:Y:S04]  /*06b0*/  LDG.E R9, desc[UR4][R14.64] ;  /* 0x000000040e097981 */ /* 0x000168000c1e1900 */
[----:B------:R-:W5:Y:S01]  /*06c0*/  LDG.E R20, desc[UR4][R20.64] ;  /* 0x0000000414147981 */ /* 0x000f62000c1e1900 */
[----:B0-----:R-:W-:-:S03]  /*06d0*/  IMAD.WIDE R14, R11, 0x4, R6 ;  /* 0x000000040b0e7825 */ /* 0x001fc600078e0206 */
[----:B------:R-:W5:Y:S01]  /*06e0*/  LDG.E R21, desc[UR4][R12.64+0x68] ;  /* 0x000068040c157981 */ /* 0x000f62000c1e1900 */
[----:B---3--:R-:W-:-:S03]  /*06f0*/  FFMA R25, R25, R10, R18 ;  /* 0x0000000a19197223 */ /* 0x008fc60000000012 */
[----:B------:R-:W3:Y:S01]  /*0700*/  LDG.E R10, desc[UR4][R12.64+0x58] ;  /* 0x000058040c0a7981 */ /* 0x000ee2000c1e1900 */
[----:B--2---:R-:W-:Y:S01]  /*0710*/  FFMA R4, R4, R19, R25 ;  /* 0x0000001304047223 */ /* 0x004fe20000000019 */
[----:B------:R-:W-:Y:S02]  /*0720*/  IMAD.WIDE R18, R11, 0x4, R14 ;  /* 0x000000040b127825 */ /* 0x000fe400078e020e */
[----:B------:R4:W2:Y:S04]  /*0730*/  LDG.E R25, desc[UR4][R6.64] ;  /* 0x0000000406197981 */ /* 0x0008a8000c1e1900 */
[----:B------:R-:W2:Y:S04]  /*0740*/  LDG.E R14, desc[UR4][R14.64] ;  /* 0x000000040e0e7981 */ /* 0x000ea8000c1e1900 */
[----:B------:R0:W2:Y:S01]  /*0750*/  LDG.E R17, desc[UR4][R18.64] ;  /* 0x0000000412117981 */ /* 0x0000a2000c1e1900 */
[----:B----4-:R-:W-:-:S03]  /*0760*/  FFMA R6, R5, R2, R4 ;  /* 0x0000000205067223 */ /* 0x010fc60000000004 */
[----:B------:R-:W4:Y:S01]  /*0770*/  LDG.E R2, desc[UR4][R12.64+0x60] ;  /* 0x000060040c027981 */ /* 0x000f22000c1e1900 */
[----:B------:R-:W-:-:S04]  /*0780*/  IMAD.WIDE R4, R11, 0x4, R18 ;  /* 0x000000040b047825 */ /* 0x000fc800078e0212 */
[----:B-----5:R-:W-:Y:S01]  /*0790*/  FFMA R23, R23, R8, R6 ;  /* 0x0000000817177223 */ /* 0x020fe20000000006 */
[C---:B------:R-:W-:Y:S01]  /*07a0*/  IMAD.WIDE R6, R11.reuse, 0x4, R4 ;  /* 0x000000040b067825 */ /* 0x040fe200078e0204 */
[----:B------:R-:W5:Y:S04]  /*07b0*/  LDG.E R8, desc[UR4][R12.64+0x6c] ;  /* 0x00006c040c087981 */ /* 0x000f68000c1e1900 */
[----:B------:R-:W5:Y:S01]  /*07c0*/  LDG.E R4, desc[UR4][R4.64] ;  /* 0x0000000404047981 */ /* 0x000f62000c1e1900 */
[----:B------:R-:W-:Y:S01]  /*07d0*/  FFMA R27, R22, R27, R23 ;  /* 0x0000001b161b7223 */ /* 0x000fe20000000017 */
[C---:B------:R-:W-:Y:S02]  /*07e0*/  IMAD.WIDE R22, R11.reuse, 0x4, R6 ;  /* 0x000000040b167825 */ /* 0x040fe400078e0206 */
[----:B------:R-:W5:Y:S04]  /*07f0*/  LDG.E R6, desc[UR4][R6.64] ;  /* 0x0000000406067981 */ /* 0x000f68000c1e1900 */
[----:B------:R-:W5:Y:S01]  /*0800*/  LDG.E R5, desc[UR4][R12.64+0x7c] ;  /* 0x00007c040c057981 */ /* 0x000f62000c1e1900 */
[----:B------:R-:W-:Y:S01]  /*0810*/  FFMA R27, R24, R29, R27 ;  /* 0x0000001d181b7223 */ /* 0x000fe2000000001b */
[----:B0-----:R-:W-:-:S02]  /*0820*/  IMAD.WIDE R18, R11, 0x4, R22 ;  /* 0x000000040b127825 */ /* 0x001fc400078e0216 */
[----:B------:R-:W5:Y:S04]  /*0830*/  LDG.E R29, desc[UR4][R12.64+0x70] ;  /* 0x000070040c1d7981 */ /* 0x000f68000c1e1900 */
[----:B------:R-:W5:Y:S04]  /*0840*/  LDG.E R24, desc[UR4][R12.64+0x74] ;  /* 0x000074040c187981 */ /* 0x000f68000c1e1900 */
[----:B------:R-:W5:Y:S04]  /*0850*/  LDG.E R15, desc[UR4][R22.64] ;  /* 0x00000004160f7981 */ /* 0x000f68000c1e1900 */
[----:B------:R-:W5:Y:S04]  /*0860*/  LDG.E R18, desc[UR4][R18.64] ;  /* 0x0000000412127981 */ /* 0x000f68000c1e1900 */
[----:B------:R-:W5:Y:S01]  /*0870*/  LDG.E R22, desc[UR4][R12.64+0x78] ;  /* 0x000078040c167981 */ /* 0x000f62000c1e1900 */
[----:B------:R-:W-:-:S02]  /*0880*/  IMAD R3, R3, R11, R0 ;  /* 0x0000000b03037224 */ /* 0x000fc400078e0200 */
[----:B---3--:R-:W-:-:S04]  /*0890*/  FFMA R9, R10, R9, R27 ;  /* 0x000000090a097223 */ /* 0x008fc8000000001b */
[----:B------:R-:W-:Y:S02]  /*08a0*/  FFMA R9, R26, R16, R9 ;  /* 0x000000101a097223 */ /* 0x000fe40000000009 */
[----:B------:R-:W0:Y:S02]  /*08b0*/  LDC.64 R26, c[0x0][0x390] ;  /* 0x0000e400ff1a7b82 */ /* 0x000e240000000a00 */
[----:B----4-:R-:W-:-:S04]  /*08c0*/  FFMA R9, R2, R20, R9 ;  /* 0x0000001402097223 */ /* 0x010fc80000000009 */
[----:B--2---:R-:W-:-:S04]  /*08d0*/  FFMA R28, R28, R25, R9 ;  /* 0x000000191c1c7223 */ /* 0x004fc80000000009 */
[----:B------:R-:W-:-:S04]  /*08e0*/  FFMA R21, R21, R14, R28 ;  /* 0x0000000e15157223 */ /* 0x000fc8000000001c */
[----:B-----5:R-:W-:Y:S01]  /*08f0*/  FFMA R8, R8, R17, R21 ;  /* 0x0000001108087223 */ /* 0x020fe20000000015 */
[----:B0-----:R-:W-:-:S04]  /*0900*/  IMAD.WIDE R26, R3, 0x4, R26 ;  /* 0x00000004031a7825 */ /* 0x001fc800078e021a */
[----:B------:R-:W-:-:S04]  /*0910*/  FFMA R29, R29, R4, R8 ;  /* 0x000000041d1d7223 */ /* 0x000fc80000000008 */
[----:B------:R-:W-:-:S04]  /*0920*/  FFMA R29, R24, R6, R29 ;  /* 0x00000006181d7223 */ /* 0x000fc8000000001d */
[----:B------:R-:W-:-:S04]  /*0930*/  FFMA R22, R22, R15, R29 ;  /* 0x0000000f16167223 */ /* 0x000fc8000000001d */
[----:B------:R-:W-:-:S05]  /*0940*/  FFMA R5, R5, R18, R22 ;  /* 0x0000001205057223 */ /* 0x000fca0000000016 */
[----:B------:R-:W-:Y:S01]  /*0950*/  STG.E desc[UR4][R26.64], R5 ;  /* 0x000000051a007986 */ /* 0x000fe2000c101904 */
[----:B------:R-:W-:Y:S05]  /*0960*/  EXIT ;  /* 0x000000000000794d */ /* 0x000fea0003800000 */
.L_x_0:
[----:B------:R-:W-:-:S00]  /*0970*/  BRA `(.L_x_0) ;  /* 0xfffffffc00fc7947 */ /* 0x000fc0000383ffff */
[----:B------:R-:W-:-:S00]  /*0980*/  NOP ;  /* 0x0000000000007918 */ /* 0x000fc00000000000 */
[----:B------:R-:W-:-:S00]  /*0990*/  NOP ;  /* 0x0000000000007918 */ /* 0x000fc00000000000 */
[----:B------:R-:W-:-:S00]  /*09a0*/  NOP ;  /* 0x0000000000007918 */ /* 0x000fc00000000000 */
[----:B------:R-:W-:-:S00]  /*09b0*/  NOP ;  /* 0x0000000000007918 */ /* 0x000fc00000000000 */
[----:B------:R-:W-:-:S00]  /*09c0*/  NOP ;  /* 0x0000000000007918 */ /* 0x000fc00000000000 */
[----:B------:R-:W-:-:S00]  /*09d0*/  NOP ;  /* 0x0000000000007918 */ /* 0x000fc00000000000 */
[----:B------:R-:W-:-:S00]  /*09e0*/  NOP ;  /* 0x0000000000007918 */ /* 0x000fc00000000000 */
[----:B------:R-:W-:-:S00]  /*09f0*/  NOP ;  /* 0x0000000000007918 */ /* 0x000fc00000000000 */
.L_x_1:


//--------------------- .nv.shared.reserved.0     --------------------------
	.section	.nv.shared.reserved.0,"aw",@nobits
	.weak		__nv_reservedSMEM_offset_0_alias
	.size		__nv_reservedSMEM_offset_0_alias, 0, 64
	.other		__nv_reservedSMEM_offset_0_alias,@"STO_CUDA_RESERVED_SHARED STV_DEFAULT"
__nv_reservedSMEM_offset_0_alias:
	.zero		0
	.zero		64


//--------------------- .nv.constant0._Z14simpleMultiplyPfS_S_ii --------------------------
	.section	.nv.constant0._Z14simpleMultiplyPfS_S_ii,"a",@progbits
	.sectionflags	@""
	.align	4
.nv.constant0._Z14simpleMultiplyPfS_S_ii:
	.zero		928


//--------------------- SYMBOLS --------------------------

	.type		.nv.reservedSmem.offset0,@object
	.size		.nv.reservedSmem.offset0,0x4
